	.headerflags	@"EF_CUDA_TEXMODE_UNIFIED EF_CUDA_64BIT_ADDRESS EF_CUDA_ACCELERATORS EF_CUDA_SM90 EF_CUDA_VIRTUAL_SM(EF_CUDA_SM90)"
	.elftype	@"ET_EXEC"


//--------------------- .nv.info                  --------------------------
	.section	.nv.info,"",@"SHT_CUDA_INFO"
	.align	4


	//----- nvinfo : EIATTR_REGCOUNT
	.align		4
        /*0000*/ 	.byte	0x04, 0x2f
        /*0002*/ 	.short	(.L_1 - .L_0)
	.align		4
.L_0:
        /*0004*/ 	.word	index@(triton_poi_fused_reflection_pad2d_0)
        /*0008*/ 	.word	0x0000001a


	//----- nvinfo : EIATTR_MIN_STACK_SIZE
	.align		4
.L_1:
        /*000c*/ 	.byte	0x04, 0x12
        /*000e*/ 	.short	(.L_3 - .L_2)
	.align		4
.L_2:
        /*0010*/ 	.word	index@(triton_poi_fused_reflection_pad2d_0)
        /*0014*/ 	.word	0x00000000


	//----- nvinfo : EIATTR_FRAME_SIZE
	.align		4
.L_3:
        /*0018*/ 	.byte	0x04, 0x11
        /*001a*/ 	.short	(.L_5 - .L_4)
	.align		4
.L_4:
        /*001c*/ 	.word	index@(triton_poi_fused_reflection_pad2d_0)
        /*0020*/ 	.word	0x00000000


	//----- nvinfo : EIATTR_MIN_STACK_SIZE
	.align		4
.L_5:
        /*0024*/ 	.byte	0x04, 0x12
        /*0026*/ 	.short	(.L_7 - .L_6)
	.align		4
.L_6:
        /*0028*/ 	.word	index@(triton_poi_fused_reflection_pad2d_0)
        /*002c*/ 	.word	0x00000000
.L_7:


//--------------------- .nv.info.triton_poi_fused_reflection_pad2d_0 --------------------------
	.section	.nv.info.triton_poi_fused_reflection_pad2d_0,"",@"SHT_CUDA_INFO"
	.sectionflags	@""
	.align	4


	//----- nvinfo : EIATTR_CUDA_API_VERSION
	.align		4
        /*0000*/ 	.byte	0x04, 0x37
        /*0002*/ 	.short	(.L_9 - .L_8)
.L_8:
        /*0004*/ 	.word	0x0000007c


	//----- nvinfo : EIATTR_KPARAM_INFO
	.align		4
.L_9:
        /*0008*/ 	.byte	0x04, 0x17
        /*000a*/ 	.short	(.L_11 - .L_10)
.L_10:
        /*000c*/ 	.word	0x00000000
        /*0010*/ 	.short	0x0002
        /*0012*/ 	.short	0x0010
        /*0014*/ 	.byte	0x00, 0xf0, 0x11, 0x00


	//----- nvinfo : EIATTR_KPARAM_INFO
	.align		4
.L_11:
        /*0018*/ 	.byte	0x04, 0x17
        /*001a*/ 	.short	(.L_13 - .L_12)
.L_12:
        /*001c*/ 	.word	0x00000000
        /*0020*/ 	.short	0x0001
        /*0022*/ 	.short	0x0008
        /*0024*/ 	.byte	0x00, 0xf4, 0x21, 0x00


	//----- nvinfo : EIATTR_KPARAM_INFO
	.align		4
.L_13:
        /*0028*/ 	.byte	0x04, 0x17
        /*002a*/ 	.short	(.L_15 - .L_14)
.L_14:
        /*002c*/ 	.word	0x00000000
        /*0030*/ 	.short	0x0000
        /*0032*/ 	.short	0x0000
        /*0034*/ 	.byte	0x00, 0xf4, 0x21, 0x00


	//----- nvinfo : EIATTR_SPARSE_MMA_MASK
	.align		4
.L_15:
        /*0038*/ 	.byte	0x03, 0x50
        /*003a*/ 	.short	0x0000


	//----- nvinfo : EIATTR_MAXREG_COUNT
	.align		4
        /*003c*/ 	.byte	0x03, 0x1b
        /*003e*/ 	.short	0x00ff


	//----- nvinfo : EIATTR_EXIT_INSTR_OFFSETS
	.align		4
        /*0040*/ 	.byte	0x04, 0x1c
        /*0042*/ 	.short	(.L_17 - .L_16)


	//   ....[0]....
.L_16:
        /*0044*/ 	.word	0x000005f0


	//   ....[1]....
        /*0048*/ 	.word	0x00000610


	//----- nvinfo : EIATTR_REQNTID
	.align		4
.L_17:
        /*004c*/ 	.byte	0x04, 0x10
        /*004e*/ 	.short	(.L_19 - .L_18)
.L_18:
        /*0050*/ 	.word	0x00000080
        /*0054*/ 	.word	0x00000001
        /*0058*/ 	.word	0x00000001


	//----- nvinfo : EIATTR_CBANK_PARAM_SIZE
	.align		4
.L_19:
        /*005c*/ 	.byte	0x03, 0x19
        /*005e*/ 	.short	0x0014


	//----- nvinfo : EIATTR_PARAM_CBANK
	.align		4
        /*0060*/ 	.byte	0x04, 0x0a
        /*0062*/ 	.short	(.L_21 - .L_20)
	.align		4
.L_20:
        /*0064*/ 	.word	index@(.nv.constant0.triton_poi_fused_reflection_pad2d_0)
        /*0068*/ 	.short	0x0210
        /*006a*/ 	.short	0x0014


	//----- nvinfo : EIATTR_SW_WAR
	.align		4
.L_21:
        /*006c*/ 	.byte	0x04, 0x36
        /*006e*/ 	.short	(.L_23 - .L_22)
.L_22:
        /*0070*/ 	.word	0x00000008
.L_23:


//--------------------- .nv.callgraph             --------------------------
	.section	.nv.callgraph,"",@"SHT_CUDA_CALLGRAPH"
	.align	4
	.sectionentsize	8
	.align		4
        /*0000*/ 	.word	0x00000000
	.align		4
        /*0004*/ 	.word	0xffffffff
	.align		4
        /*0008*/ 	.word	0x00000000
	.align		4
        /*000c*/ 	.word	0xfffffffe
	.align		4
        /*0010*/ 	.word	0x00000000
	.align		4
        /*0014*/ 	.word	0xfffffffd
	.align		4
        /*0018*/ 	.word	0x00000000
	.align		4
        /*001c*/ 	.word	0xfffffffc


//--------------------- .text.triton_poi_fused_reflection_pad2d_0 --------------------------
	.section	.text.triton_poi_fused_reflection_pad2d_0,"ax",@progbits
	.align	128
        .global         triton_poi_fused_reflection_pad2d_0
        .type           triton_poi_fused_reflection_pad2d_0,@function
        .size           triton_poi_fused_reflection_pad2d_0,(.L_x_1 - triton_poi_fused_reflection_pad2d_0)
        .other          triton_poi_fused_reflection_pad2d_0,@"STO_CUDA_ENTRY STV_DEFAULT"
triton_poi_fused_reflection_pad2d_0:
.text.triton_poi_fused_reflection_pad2d_0:
[----:B------:R-:W0:Y:S02]  /*0000*/  LDC R1, c[0x0][0x28] ;  /* 0x00000a00ff017b82 */ /* 0x000e240000000800 */
[----:B------:R-:W1:Y:S01]  /*0010*/  S2R R0, SR_TID.X ;  /* 0x0000000000007919 */ /* 0x000e620000002100 */
[----:B------:R-:W-:Y:S01]  /*0020*/  IMAD.MOV.U32 R2, RZ, RZ, RZ ;  /* 0x000000ffff027224 */ /* 0x000fe200078e00ff */
[----:B------:R-:W-:Y:S01]  /*0030*/  HFMA2.MMA R4, -RZ, RZ, 0, 0 ;  /* 0x00000000ff047435 */ /* 0x000fe200000001ff */
[----:B------:R-:W-:Y:S01]  /*0040*/  MOV R10, RZ ;  /* 0x000000ff000a7202 */ /* 0x000fe20000000f00 */
[----:B------:R-:W2:Y:S01]  /*0050*/  S2R R3, SR_CTAID.X ;  /* 0x0000000000037919 */ /* 0x000ea20000002500 */
[----:B------:R-:W-:Y:S01]  /*0060*/  IMAD.MOV.U32 R12, RZ, RZ, RZ ;  /* 0x000000ffff0c7224 */ /* 0x000fe200078e00ff */
[----:B------:R-:W-:Y:S01]  /*0070*/  ULDC.64 UR4, c[0x0][0x208] ;  /* 0x0000820000047ab9 */ /* 0x000fe20000000a00 */
[----:B-1----:R-:W-:-:S05]  /*0080*/  IMAD.SHL.U32 R0, R0, 0x4, RZ ;  /* 0x0000000400007824 */ /* 0x002fca00078e00ff */
[----:B------:R-:W-:-:S05]  /*0090*/  LOP3.LUT R0, R0, 0x1fc, RZ, 0xc0, !PT ;  /* 0x000001fc00007812 */ /* 0x000fca00078ec0ff */
[----:B--2---:R-:W-:-:S04]  /*00a0*/  IMAD R3, R3, 0x200, R0 ;  /* 0x0000020003037824 */ /* 0x004fc800078e0200 */
[C---:B------:R-:W-:Y:S01]  /*00b0*/  IMAD.HI R8, R3.reuse, -0x15f15f15, R2 ;  /* 0xea0ea0eb03087827 */ /* 0x040fe200078e0202 */
[----:B------:R-:W-:Y:S02]  /*00c0*/  IADD3 R5, R3, 0x2, RZ ;  /* 0x0000000203057810 */ /* 0x000fe40007ffe0ff */
[C---:B------:R-:W-:Y:S01]  /*00d0*/  ISETP.GE.AND P0, PT, R3.reuse, 0xe5b0, PT ;  /* 0x0000e5b00300780c */ /* 0x040fe20003f06270 */
[C---:B------:R-:W-:Y:S01]  /*00e0*/  VIADD R13, R3.reuse, 0x1 ;  /* 0x00000001030d7836 */ /* 0x040fe20000000000 */
[----:B------:R-:W-:Y:S01]  /*00f0*/  SHF.R.U32.HI R9, RZ, 0x1f, R8 ;  /* 0x0000001fff097819 */ /* 0x000fe20000011608 */
[----:B------:R-:W-:Y:S02]  /*0100*/  VIADD R11, R3, 0x3 ;  /* 0x00000003030b7836 */ /* 0x000fe40000000000 */
[----:B------:R-:W-:Y:S01]  /*0110*/  IMAD.HI R6, R5, -0x15f15f15, R4 ;  /* 0xea0ea0eb05067827 */ /* 0x000fe200078e0204 */
[----:B------:R-:W-:-:S03]  /*0120*/  LEA.HI.SX32 R9, R8, R9, 0x1a ;  /* 0x0000000908097211 */ /* 0x000fc600078fd2ff */
[----:B------:R-:W-:Y:S01]  /*0130*/  IMAD.MOV.U32 R8, RZ, RZ, RZ ;  /* 0x000000ffff087224 */ /* 0x000fe200078e00ff */
[----:B------:R-:W-:Y:S01]  /*0140*/  SHF.R.U32.HI R7, RZ, 0x1f, R6 ;  /* 0x0000001fff077819 */ /* 0x000fe20000011606 */
[----:B------:R-:W-:-:S03]  /*0150*/  IMAD.HI R0, R13, -0x15f15f15, R12 ;  /* 0xea0ea0eb0d007827 */ /* 0x000fc600078e020c */
[----:B------:R-:W-:Y:S01]  /*0160*/  LEA.HI.SX32 R7, R6, R7, 0x1a ;  /* 0x0000000706077211 */ /* 0x000fe200078fd2ff */
[----:B------:R-:W-:Y:S01]  /*0170*/  IMAD.HI R8, R9, -0x15f15f15, R8 ;  /* 0xea0ea0eb09087827 */ /* 0x000fe200078e0208 */
[----:B------:R-:W-:-:S03]  /*0180*/  SHF.R.U32.HI R15, RZ, 0x1f, R0 ;  /* 0x0000001fff0f7819 */ /* 0x000fc60000011600 */
[----:B------:R-:W-:Y:S01]  /*0190*/  IMAD.HI R2, R11, -0x15f15f15, R10 ;  /* 0xea0ea0eb0b027827 */ /* 0x000fe200078e020a */
[----:B------:R-:W-:Y:S02]  /*01a0*/  SHF.R.U32.HI R21, RZ, 0x1f, R8 ;  /* 0x0000001fff157819 */ /* 0x000fe40000011608 */
[----:B------:R-:W-:Y:S01]  /*01b0*/  LEA.HI.SX32 R15, R0, R15, 0x1a ;  /* 0x0000000f000f7211 */ /* 0x000fe200078fd2ff */
[----:B------:R-:W-:Y:S01]  /*01c0*/  IMAD.MOV.U32 R6, RZ, RZ, RZ ;  /* 0x000000ffff067224 */ /* 0x000fe200078e00ff */
[----:B------:R-:W-:Y:S01]  /*01d0*/  SHF.R.U32.HI R17, RZ, 0x1f, R2 ;  /* 0x0000001fff117819 */ /* 0x000fe20000011602 */
[----:B------:R-:W-:Y:S01]  /*01e0*/  IMAD.HI R4, R3, 0x6aff5f81, RZ ;  /* 0x6aff5f8103047827 */ /* 0x000fe200078e02ff */
[----:B------:R-:W-:Y:S02]  /*01f0*/  LEA.HI.SX32 R8, R8, R21, 0x1a ;  /* 0x0000001508087211 */ /* 0x000fe400078fd2ff */
[----:B------:R-:W-:Y:S01]  /*0200*/  LEA.HI.SX32 R17, R2, R17, 0x1a ;  /* 0x0000001102117211 */ /* 0x000fe200078fd2ff */
[----:B------:R-:W-:Y:S01]  /*0210*/  IMAD R2, R9, -0x46, R3 ;  /* 0xffffffba09027824 */ /* 0x000fe200078e0203 */
[----:B------:R-:W-:Y:S01]  /*0220*/  SHF.R.U32.HI R19, RZ, 0x1f, R4 ;  /* 0x0000001fff137819 */ /* 0x000fe20000011604 */
[----:B------:R-:W-:-:S02]  /*0230*/  IMAD R8, R8, -0x46, R9 ;  /* 0xffffffba08087824 */ /* 0x000fc400078e0209 */
[C---:B------:R-:W-:Y:S01]  /*0240*/  IMAD.HI R6, R7.reuse, -0x15f15f15, R6 ;  /* 0xea0ea0eb07067827 */ /* 0x040fe200078e0206 */
[----:B------:R-:W-:Y:S02]  /*0250*/  IADD3 R2, R2, -0x3, RZ ;  /* 0xfffffffd02027810 */ /* 0x000fe40007ffe0ff */
[----:B------:R-:W-:Y:S01]  /*0260*/  IADD3 R8, R8, -0x3, RZ ;  /* 0xfffffffd08087810 */ /* 0x000fe20007ffe0ff */
[----:B------:R-:W-:Y:S01]  /*0270*/  IMAD R9, R7, -0x46, R5 ;  /* 0xffffffba07097824 */ /* 0x000fe200078e0205 */
[----:B------:R-:W-:Y:S01]  /*0280*/  SHF.R.U32.HI R23, RZ, 0x1f, R6 ;  /* 0x0000001fff177819 */ /* 0x000fe20000011606 */
[----:B------:R-:W-:Y:S01]  /*0290*/  IMAD R15, R15, -0x46, R13 ;  /* 0xffffffba0f0f7824 */ /* 0x000fe200078e020d */
[----:B------:R-:W-:Y:S01]  /*02a0*/  IABS R10, R2 ;  /* 0x00000002000a7213 */ /* 0x000fe20000000000 */
[----:B------:R-:W-:Y:S01]  /*02b0*/  IMAD R17, R17, -0x46, R11 ;  /* 0xffffffba11117824 */ /* 0x000fe200078e020b */
[----:B------:R-:W-:Y:S01]  /*02c0*/  IADD3 R9, R9, -0x3, RZ ;  /* 0xfffffffd09097810 */ /* 0x000fe20007ffe0ff */
[----:B------:R-:W-:Y:S01]  /*02d0*/  VIADD R15, R15, 0xfffffffd ;  /* 0xfffffffd0f0f7836 */ /* 0x000fe20000000000 */
[----:B------:R-:W-:Y:S01]  /*02e0*/  LEA.HI.SX32 R6, R6, R23, 0x1a ;  /* 0x0000001706067211 */ /* 0x000fe200078fd2ff */
[----:B------:R-:W-:Y:S01]  /*02f0*/  VIADD R17, R17, 0xfffffffd ;  /* 0xfffffffd11117836 */ /* 0x000fe20000000000 */
[----:B------:R-:W-:Y:S01]  /*0300*/  IABS R11, R9 ;  /* 0x00000009000b7213 */ /* 0x000fe20000000000 */
[----:B------:R-:W-:Y:S01]  /*0310*/  VIADD R9, R10, 0xffffffc1 ;  /* 0xffffffc10a097836 */ /* 0x000fe20000000000 */
[----:B------:R-:W-:Y:S01]  /*0320*/  IABS R2, R15 ;  /* 0x0000000f00027213 */ /* 0x000fe20000000000 */
[----:B------:R-:W-:Y:S01]  /*0330*/  IMAD R6, R6, -0x46, R7 ;  /* 0xffffffba06067824 */ /* 0x000fe200078e0207 */
[----:B------:R-:W-:Y:S01]  /*0340*/  IABS R7, R17 ;  /* 0x0000001100077213 */ /* 0x000fe20000000000 */
[----:B------:R-:W-:Y:S01]  /*0350*/  IMAD.MOV.U32 R10, RZ, RZ, R11 ;  /* 0x000000ffff0a7224 */ /* 0x000fe200078e000b */
[----:B------:R-:W-:Y:S01]  /*0360*/  IADD3 R2, R2, -0x3f, RZ ;  /* 0xffffffc102027810 */ /* 0x000fe20007ffe0ff */
[----:B------:R-:W1:Y:S01]  /*0370*/  LDC.64 R16, c[0x0][0x218] ;  /* 0x00008600ff107b82 */ /* 0x000e620000000a00 */
[----:B------:R-:W-:Y:S01]  /*0380*/  IABS R8, R8 ;  /* 0x0000000800087213 */ /* 0x000fe20000000000 */
[----:B------:R-:W-:Y:S01]  /*0390*/  VIADD R7, R7, 0xffffffc1 ;  /* 0xffffffc107077836 */ /* 0x000fe20000000000 */
[----:B------:R-:W-:Y:S01]  /*03a0*/  IABS R11, R9 ;  /* 0x00000009000b7213 */ /* 0x000fe20000000000 */
[----:B------:R-:W-:Y:S01]  /*03b0*/  VIADD R9, R10, 0xffffffc1 ;  /* 0xffffffc10a097836 */ /* 0x000fe20000000000 */
[----:B------:R-:W-:Y:S01]  /*03c0*/  IABS R10, R2 ;  /* 0x00000002000a7213 */ /* 0x000fe20000000000 */
[----:B------:R-:W-:Y:S01]  /*03d0*/  IMAD.MOV.U32 R2, RZ, RZ, R8 ;  /* 0x000000ffff027224 */ /* 0x000fe200078e0008 */
[----:B------:R-:W-:-:S02]  /*03e0*/  LEA.HI R0, R4, R19, RZ, 0x15 ;  /* 0x0000001304007211 */ /* 0x000fc400078fa8ff */
[----:B------:R-:W-:Y:S01]  /*03f0*/  IADD3 R6, R6, -0x3, RZ ;  /* 0xfffffffd06067810 */ /* 0x000fe20007ffe0ff */
[----:B------:R-:W2:Y:S01]  /*0400*/  LDC.64 R4, c[0x0][0x210] ;  /* 0x00008400ff047b82 */ /* 0x000ea20000000a00 */
[----:B------:R-:W-:Y:S01]  /*0410*/  VIADD R2, R2, 0xffffffc1 ;  /* 0xffffffc102027836 */ /* 0x000fe20000000000 */
[----:B------:R-:W-:Y:S02]  /*0420*/  IABS R13, R7 ;  /* 0x00000007000d7213 */ /* 0x000fe40000000000 */
[----:B------:R-:W-:Y:S02]  /*0430*/  IABS R6, R6 ;  /* 0x0000000600067213 */ /* 0x000fe40000000000 */
[----:B------:R-:W-:Y:S02]  /*0440*/  LEA R0, R0, 0xfff, 0xc ;  /* 0x00000fff00007811 */ /* 0x000fe400078e60ff */
[----:B------:R-:W-:Y:S01]  /*0450*/  MOV R7, R11 ;  /* 0x0000000b00077202 */ /* 0x000fe20000000f00 */
[----:B------:R-:W-:Y:S01]  /*0460*/  VIADD R6, R6, 0xffffffc1 ;  /* 0xffffffc106067836 */ /* 0x000fe20000000000 */
[----:B------:R-:W-:-:S02]  /*0470*/  IABS R8, R9 ;  /* 0x0000000900087213 */ /* 0x000fc40000000000 */
[----:B------:R-:W-:Y:S02]  /*0480*/  IABS R11, R2 ;  /* 0x00000002000b7213 */ /* 0x000fe40000000000 */
[----:B------:R-:W-:Y:S01]  /*0490*/  IADD3 R2, R0, -R7, RZ ;  /* 0x8000000700027210 */ /* 0x000fe20007ffe0ff */
[----:B------:R-:W-:Y:S01]  /*04a0*/  IMAD.MOV.U32 R7, RZ, RZ, R8 ;  /* 0x000000ffff077224 */ /* 0x000fe200078e0008 */
[----:B------:R-:W-:Y:S02]  /*04b0*/  MOV R9, R10 ;  /* 0x0000000a00097202 */ /* 0x000fe40000000f00 */
[----:B------:R-:W-:Y:S01]  /*04c0*/  IABS R15, R6 ;  /* 0x00000006000f7213 */ /* 0x000fe20000000000 */
[----:B------:R-:W-:Y:S01]  /*04d0*/  IMAD.IADD R7, R0, 0x1, -R7 ;  /* 0x0000000100077824 */ /* 0x000fe200078e0a07 */
[----:B------:R-:W-:Y:S01]  /*04e0*/  IADD3 R6, R0, -R9, RZ ;  /* 0x8000000900067210 */ /* 0x000fe20007ffe0ff */
[----:B------:R-:W-:Y:S01]  /*04f0*/  IMAD R9, R11, -0x40, R2 ;  /* 0xffffffc00b097824 */ /* 0x000fe200078e0202 */
[----:B------:R-:W-:Y:S01]  /*0500*/  IADD3 R0, R0, -R13, RZ ;  /* 0x8000000d00007210 */ /* 0x000fe20007ffe0ff */
[----:B------:R-:W-:-:S02]  /*0510*/  IMAD R7, R15, -0x40, R7 ;  /* 0xffffffc00f077824 */ /* 0x000fc400078e0207 */
[----:B------:R-:W-:Y:S02]  /*0520*/  IMAD R11, R11, -0x40, R6 ;  /* 0xffffffc00b0b7824 */ /* 0x000fe400078e0206 */
[----:B------:R-:W-:Y:S02]  /*0530*/  IMAD R15, R15, -0x40, R0 ;  /* 0xffffffc00f0f7824 */ /* 0x000fe400078e0200 */
[----:B--2---:R-:W-:-:S04]  /*0540*/  IMAD.WIDE R8, R9, 0x4, R4 ;  /* 0x0000000409087825 */ /* 0x004fc800078e0204 */
[----:B------:R-:W-:-:S04]  /*0550*/  IMAD.WIDE R10, R11, 0x4, R4 ;  /* 0x000000040b0a7825 */ /* 0x000fc800078e0204 */
[----:B------:R-:W-:Y:S01]  /*0560*/  IMAD.WIDE R12, R7, 0x4, R4 ;  /* 0x00000004070c7825 */ /* 0x000fe200078e0204 */
[----:B------:R-:W-:-:S03]  /*0570*/  CS2R R6, SRZ ;  /* 0x0000000000067805 */ /* 0x000fc6000001ff00 */
[----:B------:R-:W-:Y:S01]  /*0580*/  IMAD.WIDE R14, R15, 0x4, R4 ;  /* 0x000000040f0e7825 */ /* 0x000fe200078e0204 */
[----:B------:R-:W-:Y:S02]  /*0590*/  CS2R R4, SRZ ;  /* 0x0000000000047805 */ /* 0x000fe4000001ff00 */
[----:B------:R2:W5:Y:S04]  /*05a0*/  @!P0 LDG.E.EL R6, desc[UR4][R12.64] ;  /* 0x000000040c068981 */ /* 0x000568000c2e1900 */
[----:B------:R2:W5:Y:S04]  /*05b0*/  @!P0 LDG.E.EL R4, desc[UR4][R8.64] ;  /* 0x0000000408048981 */ /* 0x000568000c2e1900 */
[----:B------:R2:W5:Y:S04]  /*05c0*/  @!P0 LDG.E.EL R5, desc[UR4][R10.64] ;  /* 0x000000040a058981 */ /* 0x000568000c2e1900 */
[----:B------:R2:W5:Y:S01]  /*05d0*/  @!P0 LDG.E.EL R7, desc[UR4][R14.64] ;  /* 0x000000040e078981 */ /* 0x000562000c2e1900 */
[----:B-1----:R-:W-:Y:S01]  /*05e0*/  IMAD.WIDE R2, R3, 0x4, R16 ;  /* 0x0000000403027825 */ /* 0x002fe200078e0210 */
[----:B------:R-:W-:Y:S06]  /*05f0*/  @P0 EXIT ;  /* 0x000000000000094d */ /* 0x000fec0003800000 */
[----:B-----5:R-:W-:Y:S01]  /*0600*/  STG.E.128 desc[UR4][R2.64], R4 ;  /* 0x0000000402007986 */ /* 0x020fe2000c101d04 */
[----:B------:R-:W-:Y:S05]  /*0610*/  EXIT ;  /* 0x000000000000794d */ /* 0x000fea0003800000 */
.L_x_0:
[----:B------:R-:W-:-:S00]  /*0620*/  BRA `(.L_x_0) ;  /* 0xfffffffc00fc7947 */ /* 0x000fc0000383ffff */
[----:B------:R-:W-:-:S00]  /*0630*/  NOP ;  /* 0x0000000000007918 */ /* 0x000fc00000000000 */
        /* <DEDUP_REMOVED lines=12> */
.L_x_1:


//--------------------- .nv.constant0.triton_poi_fused_reflection_pad2d_0 --------------------------
	.section	.nv.constant0.triton_poi_fused_reflection_pad2d_0,"a",@progbits
	.sectionflags	@""
	.align	4
.nv.constant0.triton_poi_fused_reflection_pad2d_0:
	.zero		548
